	.headerflags	@"EF_CUDA_TEXMODE_UNIFIED EF_CUDA_64BIT_ADDRESS EF_CUDA_ACCELERATORS EF_CUDA_SM90 EF_CUDA_VIRTUAL_SM(EF_CUDA_SM90)"
	.elftype	@"ET_EXEC"


//--------------------- .nv.info                  --------------------------
	.section	.nv.info,"",@"SHT_CUDA_INFO"
	.align	4


	//----- nvinfo : EIATTR_REGCOUNT
	.align		4
        /*0000*/ 	.byte	0x04, 0x2f
        /*0002*/ 	.short	(.L_3 - .L_2)
	.align		4
.L_2:
        /*0004*/ 	.word	index@(triton_per_fused__native_batch_norm_legit_no_training_add_mean_relu_21)
        /*0008*/ 	.word	0x00000020


	//----- nvinfo : EIATTR_MIN_STACK_SIZE
	.align		4
.L_3:
        /*000c*/ 	.byte	0x04, 0x12
        /*000e*/ 	.short	(.L_5 - .L_4)
	.align		4
.L_4:
        /*0010*/ 	.word	index@(triton_per_fused__native_batch_norm_legit_no_training_add_mean_relu_21)
        /*0014*/ 	.word	0x00000000


	//----- nvinfo : EIATTR_FRAME_SIZE
	.align		4
.L_5:
        /*0018*/ 	.byte	0x04, 0x11
        /*001a*/ 	.short	(.L_7 - .L_6)
	.align		4
.L_6:
        /*001c*/ 	.word	index@(triton_per_fused__native_batch_norm_legit_no_training_add_mean_relu_21)
        /*0020*/ 	.word	0x00000000


	//----- nvinfo : EIATTR_MIN_STACK_SIZE
	.align		4
.L_7:
        /*0024*/ 	.byte	0x04, 0x12
        /*0026*/ 	.short	(.L_9 - .L_8)
	.align		4
.L_8:
        /*0028*/ 	.word	index@(triton_per_fused__native_batch_norm_legit_no_training_add_mean_relu_21)
        /*002c*/ 	.word	0x00000000
.L_9:


//--------------------- .nv.info.triton_per_fused__native_batch_norm_legit_no_training_add_mean_relu_21 --------------------------
	.section	.nv.info.triton_per_fused__native_batch_norm_legit_no_training_add_mean_relu_21,"",@"SHT_CUDA_INFO"
	.sectionflags	@""
	.align	4


	//----- nvinfo : EIATTR_CUDA_API_VERSION
	.align		4
        /*0000*/ 	.byte	0x04, 0x37
        /*0002*/ 	.short	(.L_11 - .L_10)
.L_10:
        /*0004*/ 	.word	0x0000007c


	//----- nvinfo : EIATTR_KPARAM_INFO
	.align		4
.L_11:
        /*0008*/ 	.byte	0x04, 0x17
        /*000a*/ 	.short	(.L_13 - .L_12)
.L_12:
        /*000c*/ 	.word	0x00000000
        /*0010*/ 	.short	0x000d
        /*0012*/ 	.short	0x0064
        /*0014*/ 	.byte	0x00, 0xf0, 0x11, 0x00


	//----- nvinfo : EIATTR_KPARAM_INFO
	.align		4
.L_13:
        /*0018*/ 	.byte	0x04, 0x17
        /*001a*/ 	.short	(.L_15 - .L_14)
.L_14:
        /*001c*/ 	.word	0x00000000
        /*0020*/ 	.short	0x000c
        /*0022*/ 	.short	0x0060
        /*0024*/ 	.byte	0x00, 0xf0, 0x11, 0x00


	//----- nvinfo : EIATTR_KPARAM_INFO
	.align		4
.L_15:
        /*0028*/ 	.byte	0x04, 0x17
        /*002a*/ 	.short	(.L_17 - .L_16)
.L_16:
        /*002c*/ 	.word	0x00000000
        /*0030*/ 	.short	0x000b
        /*0032*/ 	.short	0x0058
        /*0034*/ 	.byte	0x00, 0xf4, 0x21, 0x00


	//----- nvinfo : EIATTR_KPARAM_INFO
	.align		4
.L_17:
        /*0038*/ 	.byte	0x04, 0x17
        /*003a*/ 	.short	(.L_19 - .L_18)
.L_18:
        /*003c*/ 	.word	0x00000000
        /*0040*/ 	.short	0x000a
        /*0042*/ 	.short	0x0050
        /*0044*/ 	.byte	0x00, 0xf4, 0x21, 0x00


	//----- nvinfo : EIATTR_KPARAM_INFO
	.align		4
.L_19:
        /*0048*/ 	.byte	0x04, 0x17
        /*004a*/ 	.short	(.L_21 - .L_20)
.L_20:
        /*004c*/ 	.word	0x00000000
        /*0050*/ 	.short	0x0009
        /*0052*/ 	.short	0x0048
        /*0054*/ 	.byte	0x00, 0xf4, 0x21, 0x00


	//----- nvinfo : EIATTR_KPARAM_INFO
	.align		4
.L_21:
        /*0058*/ 	.byte	0x04, 0x17
        /*005a*/ 	.short	(.L_23 - .L_22)
.L_22:
        /*005c*/ 	.word	0x00000000
        /*0060*/ 	.short	0x0008
        /*0062*/ 	.short	0x0040
        /*0064*/ 	.byte	0x00, 0xf4, 0x21, 0x00


	//----- nvinfo : EIATTR_KPARAM_INFO
	.align		4
.L_23:
        /*0068*/ 	.byte	0x04, 0x17
        /*006a*/ 	.short	(.L_25 - .L_24)
.L_24:
        /*006c*/ 	.word	0x00000000
        /*0070*/ 	.short	0x0007
        /*0072*/ 	.short	0x0038
        /*0074*/ 	.byte	0x00, 0xf4, 0x21, 0x00


	//----- nvinfo : EIATTR_KPARAM_INFO
	.align		4
.L_25:
        /*0078*/ 	.byte	0x04, 0x17
        /*007a*/ 	.short	(.L_27 - .L_26)
.L_26:
        /*007c*/ 	.word	0x00000000
        /*0080*/ 	.short	0x0006
        /*0082*/ 	.short	0x0030
        /*0084*/ 	.byte	0x00, 0xf4, 0x21, 0x00


	//----- nvinfo : EIATTR_KPARAM_INFO
	.align		4
.L_27:
        /*0088*/ 	.byte	0x04, 0x17
        /*008a*/ 	.short	(.L_29 - .L_28)
.L_28:
        /*008c*/ 	.word	0x00000000
        /*0090*/ 	.short	0x0005
        /*0092*/ 	.short	0x0028
        /*0094*/ 	.byte	0x00, 0xf4, 0x21, 0x00


	//----- nvinfo : EIATTR_KPARAM_INFO
	.align		4
.L_29:
        /*0098*/ 	.byte	0x04, 0x17
        /*009a*/ 	.short	(.L_31 - .L_30)
.L_30:
        /*009c*/ 	.word	0x00000000
        /*00a0*/ 	.short	0x0004
        /*00a2*/ 	.short	0x0020
        /*00a4*/ 	.byte	0x00, 0xf4, 0x21, 0x00


	//----- nvinfo : EIATTR_KPARAM_INFO
	.align		4
.L_31:
        /*00a8*/ 	.byte	0x04, 0x17
        /*00aa*/ 	.short	(.L_33 - .L_32)
.L_32:
        /*00ac*/ 	.word	0x00000000
        /*00b0*/ 	.short	0x0003
        /*00b2*/ 	.short	0x0018
        /*00b4*/ 	.byte	0x00, 0xf4, 0x21, 0x00


	//----- nvinfo : EIATTR_KPARAM_INFO
	.align		4
.L_33:
        /*00b8*/ 	.byte	0x04, 0x17
        /*00ba*/ 	.short	(.L_35 - .L_34)
.L_34:
        /*00bc*/ 	.word	0x00000000
        /*00c0*/ 	.short	0x0002
        /*00c2*/ 	.short	0x0010
        /*00c4*/ 	.byte	0x00, 0xf4, 0x21, 0x00


	//----- nvinfo : EIATTR_KPARAM_INFO
	.align		4
.L_35:
        /*00c8*/ 	.byte	0x04, 0x17
        /*00ca*/ 	.short	(.L_37 - .L_36)
.L_36:
        /*00cc*/ 	.word	0x00000000
        /*00d0*/ 	.short	0x0001
        /*00d2*/ 	.short	0x0008
        /*00d4*/ 	.byte	0x00, 0xf4, 0x21, 0x00


	//----- nvinfo : EIATTR_KPARAM_INFO
	.align		4
.L_37:
        /*00d8*/ 	.byte	0x04, 0x17
        /*00da*/ 	.short	(.L_39 - .L_38)
.L_38:
        /*00dc*/ 	.word	0x00000000
        /*00e0*/ 	.short	0x0000
        /*00e2*/ 	.short	0x0000
        /*00e4*/ 	.byte	0x00, 0xf4, 0x21, 0x00


	//----- nvinfo : EIATTR_SPARSE_MMA_MASK
	.align		4
.L_39:
        /*00e8*/ 	.byte	0x03, 0x50
        /*00ea*/ 	.short	0x0000


	//----- nvinfo : EIATTR_MAXREG_COUNT
	.align		4
        /*00ec*/ 	.byte	0x03, 0x1b
        /*00ee*/ 	.short	0x00ff


	//----- nvinfo : EIATTR_COOP_GROUP_MASK_REGIDS
	.align		4
        /*00f0*/ 	.byte	0x04, 0x29
        /*00f2*/ 	.short	(.L_41 - .L_40)


	//   ....[0]....
.L_40:
        /*00f4*/ 	.word	0xffffffff


	//   ....[1]....
        /*00f8*/ 	.word	0xffffffff


	//----- nvinfo : EIATTR_COOP_GROUP_INSTR_OFFSETS
	.align		4
.L_41:
        /*00fc*/ 	.byte	0x04, 0x28
        /*00fe*/ 	.short	(.L_43 - .L_42)


	//   ....[0]....
.L_42:
        /*0100*/ 	.word	0x00000750


	//   ....[1]....
        /*0104*/ 	.word	0x00000770


	//----- nvinfo : EIATTR_EXIT_INSTR_OFFSETS
	.align		4
.L_43:
        /*0108*/ 	.byte	0x04, 0x1c
        /*010a*/ 	.short	(.L_45 - .L_44)


	//   ....[0]....
.L_44:
        /*010c*/ 	.word	0x00000870


	//   ....[1]....
        /*0110*/ 	.word	0x000008a0


	//----- nvinfo : EIATTR_REQNTID
	.align		4
.L_45:
        /*0114*/ 	.byte	0x04, 0x10
        /*0116*/ 	.short	(.L_47 - .L_46)
.L_46:
        /*0118*/ 	.word	0x00000080
        /*011c*/ 	.word	0x00000001
        /*0120*/ 	.word	0x00000001


	//----- nvinfo : EIATTR_CBANK_PARAM_SIZE
	.align		4
.L_47:
        /*0124*/ 	.byte	0x03, 0x19
        /*0126*/ 	.short	0x0068


	//----- nvinfo : EIATTR_PARAM_CBANK
	.align		4
        /*0128*/ 	.byte	0x04, 0x0a
        /*012a*/ 	.short	(.L_49 - .L_48)
	.align		4
.L_48:
        /*012c*/ 	.word	index@(.nv.constant0.triton_per_fused__native_batch_norm_legit_no_training_add_mean_relu_21)
        /*0130*/ 	.short	0x0210
        /*0132*/ 	.short	0x0068


	//----- nvinfo : EIATTR_SW_WAR
	.align		4
.L_49:
        /*0134*/ 	.byte	0x04, 0x36
        /*0136*/ 	.short	(.L_51 - .L_50)
.L_50:
        /*0138*/ 	.word	0x00000008
.L_51:


//--------------------- .nv.callgraph             --------------------------
	.section	.nv.callgraph,"",@"SHT_CUDA_CALLGRAPH"
	.align	4
	.sectionentsize	8
	.align		4
        /*0000*/ 	.word	0x00000000
	.align		4
        /*0004*/ 	.word	0xffffffff
	.align		4
        /*0008*/ 	.word	0x00000000
	.align		4
        /*000c*/ 	.word	0xfffffffe
	.align		4
        /*0010*/ 	.word	0x00000000
	.align		4
        /*0014*/ 	.word	0xfffffffd
	.align		4
        /*0018*/ 	.word	0x00000000
	.align		4
        /*001c*/ 	.word	0xfffffffc


//--------------------- .nv.constant4             --------------------------
	.section	.nv.constant4,"a",@progbits
	.align	8
	.align		8
.nv.constant4:
        /*0000*/ 	.dword	_$_str
	.align		8
        /*0008*/ 	.dword	_$_str_$_2


//--------------------- .text.triton_per_fused__native_batch_norm_legit_no_training_add_mean_relu_21 --------------------------
	.section	.text.triton_per_fused__native_batch_norm_legit_no_training_add_mean_relu_21,"ax",@progbits
	.sectionflags	@"SHF_BARRIERS=1"
	.align	128
        .global         triton_per_fused__native_batch_norm_legit_no_training_add_mean_relu_21
        .type           triton_per_fused__native_batch_norm_legit_no_training_add_mean_relu_21,@function
        .size           triton_per_fused__native_batch_norm_legit_no_training_add_mean_relu_21,(.L_x_1 - triton_per_fused__native_batch_norm_legit_no_training_add_mean_relu_21)
        .other          triton_per_fused__native_batch_norm_legit_no_training_add_mean_relu_21,@"STO_CUDA_ENTRY STV_DEFAULT"
triton_per_fused__native_batch_norm_legit_no_training_add_mean_relu_21:
.text.triton_per_fused__native_batch_norm_legit_no_training_add_mean_relu_21:
[----:B------:R-:W0:Y:S01]  /*0000*/  LDC R1, c[0x0][0x28] ;  /* 0x00000a00ff017b82 */ /* 0x000e220000000800 */
[----:B------:R-:W1:Y:S07]  /*0010*/  S2R R3, SR_TID.X ;  /* 0x0000000000037919 */ /* 0x000e6e0000002100 */
[----:B------:R-:W2:Y:S01]  /*0020*/  LDC.64 R6, c[0x0][0x230] ;  /* 0x00008c00ff067b82 */ /* 0x000ea20000000a00 */
[----:B------:R-:W-:Y:S01]  /*0030*/  ULDC.64 UR6, c[0x0][0x208] ;  /* 0x0000820000067ab9 */ /* 0x000fe20000000a00 */
[----:B------:R-:W3:Y:S06]  /*0040*/  S2R R2, SR_CTAID.X ;  /* 0x0000000000027919 */ /* 0x000eec0000002500 */
[----:B------:R-:W4:Y:S08]  /*0050*/  LDC.64 R10, c[0x0][0x258] ;  /* 0x00009600ff0a7b82 */ /* 0x000f300000000a00 */
[----:B------:R-:W5:Y:S08]  /*0060*/  LDC.64 R12, c[0x0][0x248] ;  /* 0x00009200ff0c7b82 */ /* 0x000f700000000a00 */
[----:B------:R-:W5:Y:S01]  /*0070*/  LDC.64 R26, c[0x0][0x250] ;  /* 0x00009400ff1a7b82 */ /* 0x000f620000000a00 */
[----:B-1----:R-:W-:-:S07]  /*0080*/  SHF.R.U32.HI R5, RZ, 0x2, R3 ;  /* 0x00000002ff057819 */ /* 0x002fce0000011603 */
[----:B------:R-:W1:Y:S01]  /*0090*/  LDC.64 R28, c[0x0][0x228] ;  /* 0x00008a00ff1c7b82 */ /* 0x000e620000000a00 */
[----:B---3--:R-:W-:Y:S02]  /*00a0*/  SHF.L.U32 R0, R2, 0x5, RZ ;  /* 0x0000000502007819 */ /* 0x008fe400000006ff */
[----:B------:R-:W-:Y:S02]  /*00b0*/  SHF.R.S32.HI R9, RZ, 0x1a, R2 ;  /* 0x0000001aff097819 */ /* 0x000fe40000011402 */
[----:B------:R-:W-:-:S03]  /*00c0*/  SGXT.U32 R5, R5, 0x5 ;  /* 0x000000050505781a */ /* 0x000fc60000000000 */
[----:B------:R-:W3:Y:S01]  /*00d0*/  LDC.64 R16, c[0x0][0x260] ;  /* 0x00009800ff107b82 */ /* 0x000ee20000000a00 */
[----:B------:R-:W-:Y:S02]  /*00e0*/  SGXT R9, R9, 0x1 ;  /* 0x000000010909781a */ /* 0x000fe40000000200 */
[----:B------:R-:W-:-:S04]  /*00f0*/  LOP3.LUT R2, R0, R5, RZ, 0xfc, !PT ;  /* 0x0000000500027212 */ /* 0x000fc800078efcff */
[----:B------:R-:W-:Y:S01]  /*0100*/  LEA.HI R9, R9, R2, RZ, 0xa ;  /* 0x0000000209097211 */ /* 0x000fe200078f50ff */
[----:B------:R-:W3:Y:S03]  /*0110*/  LDC.64 R18, c[0x0][0x268] ;  /* 0x00009a00ff127b82 */ /* 0x000ee60000000a00 */
[----:B------:R-:W-:-:S04]  /*0120*/  LOP3.LUT R9, R9, 0xfffffc00, RZ, 0xc0, !PT ;  /* 0xfffffc0009097812 */ /* 0x000fc800078ec0ff */
[----:B------:R-:W-:Y:S01]  /*0130*/  IADD3 R25, R2, -R9, RZ ;  /* 0x8000000902197210 */ /* 0x000fe20007ffe0ff */
[----:B------:R-:W3:Y:S04]  /*0140*/  LDC.64 R22, c[0x0][0x238] ;  /* 0x00008e00ff167b82 */ /* 0x000ee80000000a00 */
[----:B--2---:R-:W-:-:S04]  /*0150*/  IMAD.WIDE R6, R25, 0x4, R6 ;  /* 0x0000000419067825 */ /* 0x004fc800078e0206 */
[----:B----4-:R-:W-:Y:S01]  /*0160*/  IMAD.WIDE R10, R25, 0x4, R10 ;  /* 0x00000004190a7825 */ /* 0x010fe200078e020a */
[----:B------:R-:W2:Y:S01]  /*0170*/  LDG.E.EL R4, desc[UR6][R6.64] ;  /* 0x0000000606047981 */ /* 0x000ea2000c2e1900 */
[----:B------:R-:W4:Y:S03]  /*0180*/  LDC.64 R8, c[0x0][0x220] ;  /* 0x00008800ff087b82 */ /* 0x000f260000000a00 */
[----:B------:R-:W2:Y:S01]  /*0190*/  LDG.E.EL R24, desc[UR6][R10.64] ;  /* 0x000000060a187981 */ /* 0x000ea2000c2e1900 */
[----:B------:R-:W-:-:S04]  /*01a0*/  SHF.L.U32 R14, R3, 0x2, RZ ;  /* 0x00000002030e7819 */ /* 0x000fc800000006ff */
[----:B------:R-:W3:Y:S01]  /*01b0*/  LDC.64 R20, c[0x0][0x240] ;  /* 0x00009000ff147b82 */ /* 0x000ee20000000a00 */
[----:B------:R-:W-:Y:S01]  /*01c0*/  LOP3.LUT R15, R14, 0xc, RZ, 0xc0, !PT ;  /* 0x0000000c0e0f7812 */ /* 0x000fe200078ec0ff */
[----:B0----5:R-:W-:-:S03]  /*01d0*/  IMAD.WIDE R26, R25, 0x4, R26 ;  /* 0x00000004191a7825 */ /* 0x021fc600078e021a */
[----:B------:R-:W-:Y:S01]  /*01e0*/  LEA R2, R2, R15, 0x4 ;  /* 0x0000000f02027211 */ /* 0x000fe200078e20ff */
[C---:B-1----:R-:W-:Y:S01]  /*01f0*/  IMAD.WIDE R28, R25.reuse, 0x4, R28 ;  /* 0x00000004191c7825 */ /* 0x042fe200078e021c */
[----:B------:R0:W5:Y:S03]  /*0200*/  LDG.E.EL R7, desc[UR6][R26.64] ;  /* 0x000000061a077981 */ /* 0x000166000c2e1900 */
[C---:B------:R-:W-:Y:S01]  /*0210*/  IMAD.WIDE R12, R2.reuse, 0x4, R12 ;  /* 0x00000004020c7825 */ /* 0x040fe200078e020c */
[----:B------:R-:W5:Y:S03]  /*0220*/  LDG.E.EL R6, desc[UR6][R28.64] ;  /* 0x000000061c067981 */ /* 0x000f66000c2e1900 */
[----:B----4-:R-:W-:Y:S02]  /*0230*/  IMAD.WIDE R8, R2, 0x4, R8 ;  /* 0x0000000402087825 */ /* 0x010fe400078e0208 */
[----:B------:R-:W5:Y:S02]  /*0240*/  LDG.E.128 R12, desc[UR6][R12.64] ;  /* 0x000000060c0c7981 */ /* 0x000f64000c1e1d00 */
[----:B---3--:R-:W-:-:S02]  /*0250*/  IMAD.WIDE R16, R25, 0x4, R16 ;  /* 0x0000000419107825 */ /* 0x008fc400078e0210 */
[----:B------:R-:W3:Y:S02]  /*0260*/  LDG.E.128 R8, desc[UR6][R8.64] ;  /* 0x0000000608087981 */ /* 0x000ee4000c1e1d00 */
[C---:B------:R-:W-:Y:S02]  /*0270*/  IMAD.WIDE R18, R25.reuse, 0x4, R18 ;  /* 0x0000000419127825 */ /* 0x040fe400078e0212 */
[----:B------:R-:W4:Y:S02]  /*0280*/  LDG.E.EL R16, desc[UR6][R16.64] ;  /* 0x0000000610107981 */ /* 0x000f24000c2e1900 */
[C---:B------:R-:W-:Y:S02]  /*0290*/  IMAD.WIDE R22, R25.reuse, 0x4, R22 ;  /* 0x0000000419167825 */ /* 0x040fe400078e0216 */
[----:B------:R1:W4:Y:S02]  /*02a0*/  LDG.E.EL R19, desc[UR6][R18.64] ;  /* 0x0000000612137981 */ /* 0x000324000c2e1900 */
[----:B------:R-:W-:-:S02]  /*02b0*/  IMAD.WIDE R20, R25, 0x4, R20 ;  /* 0x0000000419147825 */ /* 0x000fc400078e0214 */
[----:B------:R1:W4:Y:S04]  /*02c0*/  LDG.E.EL R22, desc[UR6][R22.64] ;  /* 0x0000000616167981 */ /* 0x000328000c2e1900 */
[----:B------:R-:W4:Y:S01]  /*02d0*/  LDG.E.EL R21, desc[UR6][R20.64] ;  /* 0x0000000614157981 */ /* 0x000f22000c2e1900 */
[----:B0-----:R-:W-:Y:S01]  /*02e0*/  HFMA2.MMA R27, -RZ, RZ, 1.625, 0 ;  /* 0x3e800000ff1b7435 */ /* 0x001fe200000001ff */
[----:B------:R-:W0:Y:S01]  /*02f0*/  S2UR UR5, SR_CgaCtaId ;  /* 0x00000000000579c3 */ /* 0x000e220000008800 */
[----:B------:R-:W-:Y:S02]  /*0300*/  UMOV UR4, 0x400 ;  /* 0x0000040000047882 */ /* 0x000fe40000000000 */
[----:B0-----:R-:W-:Y:S01]  /*0310*/  UPRMT UR4, UR5, 0x654, UR4 ;  /* 0x0000065405047896 */ /* 0x001fe20008000004 */
[----:B--2---:R-:W-:Y:S01]  /*0320*/  FADD R4, R4, 9.9999997473787516356e-06 ;  /* 0x3727c5ac04047421 */ /* 0x004fe20000000000 */
[----:B------:R-:W-:-:S03]  /*0330*/  FADD R24, R24, 9.9999997473787516356e-06 ;  /* 0x3727c5ac18187421 */ /* 0x000fc60000000000 */
[----:B------:R-:W0:Y:S08]  /*0340*/  MUFU.SQRT R25, R4 ;  /* 0x0000000400197308 */ /* 0x000e300000002000 */
[----:B------:R-:W2:Y:S01]  /*0350*/  MUFU.SQRT R26, R24 ;  /* 0x00000018001a7308 */ /* 0x000ea20000002000 */
[C---:B0-----:R-:W-:Y:S02]  /*0360*/  FSETP.GT.AND P0, PT, R25.reuse, 8.50705917302346158658e+37, PT ;  /* 0x7e8000001900780b */ /* 0x041fe40003f04000 */
[----:B------:R-:W-:-:S02]  /*0370*/  FSETP.GEU.AND P2, PT, R25, 1.175494350822287508e-38, PT ;  /* 0x008000001900780b */ /* 0x000fc40003f4e000 */
[C---:B--2---:R-:W-:Y:S02]  /*0380*/  FSETP.GT.AND P1, PT, R26.reuse, 8.50705917302346158658e+37, PT ;  /* 0x7e8000001a00780b */ /* 0x044fe40003f24000 */
[----:B------:R-:W-:-:S07]  /*0390*/  FSETP.GEU.AND P3, PT, R26, 1.175494350822287508e-38, PT ;  /* 0x008000001a00780b */ /* 0x000fce0003f6e000 */
[----:B------:R-:W-:-:S04]  /*03a0*/  @P0 FMUL R25, R25, 0.25 ;  /* 0x3e80000019190820 */ /* 0x000fc80000400000 */
[----:B------:R-:W-:Y:S01]  /*03b0*/  @!P2 FMUL R25, R25, 16777216 ;  /* 0x4b8000001919a820 */ /* 0x000fe20000400000 */
[----:B------:R-:W-:-:S04]  /*03c0*/  @P1 FMUL R26, R26, 0.25 ;  /* 0x3e8000001a1a1820 */ /* 0x000fc80000400000 */
[----:B------:R-:W-:Y:S01]  /*03d0*/  @!P3 FMUL R26, R26, 16777216 ;  /* 0x4b8000001a1ab820 */ /* 0x000fe20000400000 */
[----:B------:R-:W0:Y:S01]  /*03e0*/  MUFU.RCP R25, R25 ;  /* 0x0000001900197308 */ /* 0x000e220000001000 */
[----:B-1----:R-:W-:-:S07]  /*03f0*/  FSEL R18, R27, 1, P0 ;  /* 0x3f8000001b127808 */ /* 0x002fce0000000000 */
[----:B------:R-:W1:Y:S01]  /*0400*/  MUFU.RCP R4, R26 ;  /* 0x0000001a00047308 */ /* 0x000e620000001000 */
[----:B------:R-:W-:Y:S01]  /*0410*/  FSEL R27, R27, 1, P1 ;  /* 0x3f8000001b1b7808 */ /* 0x000fe20000800000 */
[----:B------:R-:W-:-:S04]  /*0420*/  @!P2 FMUL R18, R18, 16777216 ;  /* 0x4b8000001212a820 */ /* 0x000fc80000400000 */
[----:B------:R-:W-:Y:S01]  /*0430*/  @!P3 FMUL R27, R27, 16777216 ;  /* 0x4b8000001b1bb820 */ /* 0x000fe20000400000 */
[--C-:B-----5:R-:W-:Y:S01]  /*0440*/  FADD R12, R12, -R7.reuse ;  /* 0x800000070c0c7221 */ /* 0x120fe20000000000 */
[----:B0-----:R-:W-:Y:S01]  /*0450*/  FMUL R18, R25, R18 ;  /* 0x0000001219127220 */ /* 0x001fe20000400000 */
[--C-:B---3--:R-:W-:Y:S01]  /*0460*/  FADD R11, R11, -R6.reuse ;  /* 0x800000060b0b7221 */ /* 0x108fe20000000000 */
[--C-:B------:R-:W-:Y:S01]  /*0470*/  FADD R17, R10, -R6.reuse ;  /* 0x800000060a117221 */ /* 0x100fe20000000000 */
[--C-:B------:R-:W-:Y:S01]  /*0480*/  FADD R23, R9, -R6.reuse ;  /* 0x8000000609177221 */ /* 0x100fe20000000000 */
[----:B------:R-:W-:Y:S01]  /*0490*/  FADD R25, R8, -R6 ;  /* 0x8000000608197221 */ /* 0x000fe20000000000 */
[----:B-1----:R-:W-:Y:S01]  /*04a0*/  FMUL R4, R4, R27 ;  /* 0x0000001b04047220 */ /* 0x002fe20000400000 */
[--C-:B------:R-:W-:Y:S01]  /*04b0*/  FADD R13, R13, -R7.reuse ;  /* 0x800000070d0d7221 */ /* 0x100fe20000000000 */
[----:B------:R-:W-:Y:S02]  /*04c0*/  FMUL R9, R18, R11 ;  /* 0x0000000b12097220 */ /* 0x000fe40000400000 */
[-C--:B------:R-:W-:Y:S01]  /*04d0*/  FMUL R12, R12, R4.reuse ;  /* 0x000000040c0c7220 */ /* 0x080fe20000400000 */
[C---:B------:R-:W-:Y:S01]  /*04e0*/  FMUL R8, R18.reuse, R17 ;  /* 0x0000001112087220 */ /* 0x040fe20000400000 */
[C---:B------:R-:W-:Y:S01]  /*04f0*/  FMUL R6, R18.reuse, R23 ;  /* 0x0000001712067220 */ /* 0x040fe20000400000 */
[----:B------:R-:W-:Y:S01]  /*0500*/  FMUL R10, R18, R25 ;  /* 0x00000019120a7220 */ /* 0x000fe20000400000 */
[----:B------:R-:W-:Y:S01]  /*0510*/  FADD R14, R14, -R7 ;  /* 0x800000070e0e7221 */ /* 0x000fe20000000000 */
[----:B------:R-:W-:Y:S01]  /*0520*/  FMUL R18, R13, R4 ;  /* 0x000000040d127220 */ /* 0x000fe20000400000 */
[----:B----4-:R-:W-:Y:S01]  /*0530*/  FFMA R12, R16, R12, R19 ;  /* 0x0000000c100c7223 */ /* 0x010fe20000000013 */
[----:B------:R-:W-:Y:S01]  /*0540*/  FADD R15, R15, -R7 ;  /* 0x800000070f0f7221 */ /* 0x000fe20000000000 */
[----:B------:R-:W-:Y:S01]  /*0550*/  FMUL R14, R14, R4 ;  /* 0x000000040e0e7220 */ /* 0x000fe20000400000 */
[----:B------:R-:W-:-:S02]  /*0560*/  FFMA R18, R16, R18, R19 ;  /* 0x0000001210127223 */ /* 0x000fc40000000013 */
[----:B------:R-:W-:Y:S01]  /*0570*/  FSETP.GEU.AND P0, PT, R12, RZ, PT ;  /* 0x000000ff0c00720b */ /* 0x000fe20003f0e000 */
[----:B------:R-:W-:Y:S01]  /*0580*/  FFMA R14, R16, R14, R19 ;  /* 0x0000000e100e7223 */ /* 0x000fe20000000013 */
[----:B------:R-:W-:Y:S01]  /*0590*/  FMUL R15, R15, R4 ;  /* 0x000000040f0f7220 */ /* 0x000fe20000400000 */
[--C-:B------:R-:W-:Y:S01]  /*05a0*/  FFMA R10, R22, R10, R21.reuse ;  /* 0x0000000a160a7223 */ /* 0x100fe20000000015 */
[----:B------:R-:W-:Y:S02]  /*05b0*/  FSETP.GEU.AND P1, PT, R18, RZ, PT ;  /* 0x000000ff1200720b */ /* 0x000fe40003f2e000 */
[----:B------:R-:W-:Y:S01]  /*05c0*/  FSEL R7, R12, RZ, P0 ;  /* 0x000000ff0c077208 */ /* 0x000fe20000000000 */
[C-C-:B------:R-:W-:Y:S01]  /*05d0*/  FFMA R4, R22.reuse, R9, R21.reuse ;  /* 0x0000000916047223 */ /* 0x140fe20000000015 */
[----:B------:R-:W-:Y:S01]  /*05e0*/  FFMA R6, R22, R6, R21 ;  /* 0x0000000616067223 */ /* 0x000fe20000000015 */
[----:B------:R-:W-:Y:S01]  /*05f0*/  FFMA R15, R16, R15, R19 ;  /* 0x0000000f100f7223 */ /* 0x000fe20000000013 */
[----:B------:R-:W-:-:S02]  /*0600*/  FSETP.GEU.AND P2, PT, R14, RZ, PT ;  /* 0x000000ff0e00720b */ /* 0x000fc40003f4e000 */
[----:B------:R-:W-:Y:S02]  /*0610*/  FSEL R9, R18, RZ, P1 ;  /* 0x000000ff12097208 */ /* 0x000fe40000800000 */
[C---:B------:R-:W-:Y:S01]  /*0620*/  FSETP.GEU.AND P0, PT, R10.reuse, -R7, PT ;  /* 0x800000070a00720b */ /* 0x040fe20003f0e000 */
[----:B------:R-:W-:Y:S01]  /*0630*/  FADD R10, R10, R7 ;  /* 0x000000070a0a7221 */ /* 0x000fe20000000000 */
[----:B------:R-:W-:Y:S01]  /*0640*/  FFMA R8, R22, R8, R21 ;  /* 0x0000000816087223 */ /* 0x000fe20000000015 */
[----:B------:R-:W-:Y:S02]  /*0650*/  FSEL R7, R14, RZ, P2 ;  /* 0x000000ff0e077208 */ /* 0x000fe40001000000 */
[C---:B------:R-:W-:Y:S02]  /*0660*/  FSETP.GEU.AND P2, PT, R15.reuse, RZ, PT ;  /* 0x000000ff0f00720b */ /* 0x040fe40003f4e000 */
[C---:B------:R-:W-:Y:S01]  /*0670*/  FSETP.GEU.AND P3, PT, R6.reuse, -R9, PT ;  /* 0x800000090600720b */ /* 0x040fe20003f6e000 */
[----:B------:R-:W-:Y:S01]  /*0680*/  FADD R9, R6, R9 ;  /* 0x0000000906097221 */ /* 0x000fe20000000000 */
[C---:B------:R-:W-:Y:S01]  /*0690*/  FSETP.GEU.AND P1, PT, R8.reuse, -R7, PT ;  /* 0x800000070800720b */ /* 0x040fe20003f2e000 */
[----:B------:R-:W-:Y:S01]  /*06a0*/  FADD R7, R8, R7 ;  /* 0x0000000708077221 */ /* 0x000fe20000000000 */
[----:B------:R-:W-:-:S02]  /*06b0*/  FSEL R15, R15, RZ, P2 ;  /* 0x000000ff0f0f7208 */ /* 0x000fc40001000000 */
[----:B------:R-:W-:Y:S02]  /*06c0*/  FSEL R8, R10, RZ, P0 ;  /* 0x000000ff0a087208 */ /* 0x000fe40000000000 */
[----:B------:R-:W-:Y:S01]  /*06d0*/  FSEL R9, R9, RZ, P3 ;  /* 0x000000ff09097208 */ /* 0x000fe20001800000 */
[C---:B------:R-:W-:Y:S01]  /*06e0*/  FADD R11, R4.reuse, R15 ;  /* 0x0000000f040b7221 */ /* 0x040fe20000000000 */
[----:B------:R-:W-:Y:S02]  /*06f0*/  FSETP.GEU.AND P0, PT, R4, -R15, PT ;  /* 0x8000000f0400720b */ /* 0x000fe40003f0e000 */
[----:B------:R-:W-:Y:S01]  /*0700*/  FSEL R10, R7, RZ, P1 ;  /* 0x000000ff070a7208 */ /* 0x000fe20000800000 */
[----:B------:R-:W-:Y:S01]  /*0710*/  FADD R7, R8, R9 ;  /* 0x0000000908077221 */ /* 0x000fe20000000000 */
[----:B------:R-:W-:-:S03]  /*0720*/  FSEL R11, R11, RZ, P0 ;  /* 0x000000ff0b0b7208 */ /* 0x000fc60000000000 */
[----:B------:R-:W-:-:S04]  /*0730*/  FADD R4, R10, R7 ;  /* 0x000000070a047221 */ /* 0x000fc80000000000 */
[----:B------:R-:W-:-:S05]  /*0740*/  FADD R6, R11, R4 ;  /* 0x000000040b067221 */ /* 0x000fca0000000000 */
[----:B------:R-:W0:Y:S02]  /*0750*/  SHFL.BFLY PT, R7, R6, 0x2, 0x1f ;  /* 0x0c401f0006077f89 */ /* 0x000e2400000e0000 */
[----:B0-----:R-:W-:-:S05]  /*0760*/  FADD R7, R6, R7 ;  /* 0x0000000706077221 */ /* 0x001fca0000000000 */
[----:B------:R-:W0:Y:S01]  /*0770*/  SHFL.BFLY PT, R12, R7, 0x1, 0x1f ;  /* 0x0c201f00070c7f89 */ /* 0x000e2200000e0000 */
[----:B------:R-:W-:Y:S02]  /*0780*/  LOP3.LUT R4, R3, 0x1f, RZ, 0xc0, !PT ;  /* 0x0000001f03047812 */ /* 0x000fe400078ec0ff */
[----:B------:R-:W-:Y:S02]  /*0790*/  LEA R13, R5, UR4, 0x2 ;  /* 0x00000004050d7c11 */ /* 0x000fe4000f8e10ff */
[----:B------:R-:W-:Y:S02]  /*07a0*/  LEA R14, R4, UR4, 0x2 ;  /* 0x00000004040e7c11 */ /* 0x000fe4000f8e10ff */
[----:B------:R-:W1:Y:S01]  /*07b0*/  LDC.64 R4, c[0x0][0x210] ;  /* 0x00008400ff047b82 */ /* 0x000e620000000a00 */
[----:B0-----:R-:W-:-:S07]  /*07c0*/  FADD R12, R7, R12 ;  /* 0x0000000c070c7221 */ /* 0x001fce0000000000 */
[----:B------:R-:W0:Y:S01]  /*07d0*/  LDC.64 R6, c[0x0][0x218] ;  /* 0x00008600ff067b82 */ /* 0x000e220000000a00 */
[----:B------:R2:W-:Y:S07]  /*07e0*/  STS [R13], R12 ;  /* 0x0000000c0d007388 */ /* 0x0005ee0000000800 */
[----:B------:R-:W-:Y:S01]  /*07f0*/  BAR.SYNC.DEFER_BLOCKING 0x0 ;  /* 0x0000000000007b1d */ /* 0x000fe20000010000 */
[----:B-1----:R-:W-:Y:S01]  /*0800*/  IMAD.WIDE R4, R2, 0x4, R4 ;  /* 0x0000000402047825 */ /* 0x002fe200078e0204 */
[----:B------:R-:W-:-:S04]  /*0810*/  LOP3.LUT P0, RZ, R3, 0x60, RZ, 0xc0, !PT ;  /* 0x0000006003ff7812 */ /* 0x000fc8000780c0ff */
[----:B------:R-:W1:Y:S04]  /*0820*/  LDS R14, [R14] ;  /* 0x000000000e0e7984 */ /* 0x000e680000000800 */
[----:B------:R2:W-:Y:S01]  /*0830*/  STG.E.128 desc[UR6][R4.64], R8 ;  /* 0x0000000804007986 */ /* 0x0005e2000c101d06 */
[----:B------:R-:W-:-:S05]  /*0840*/  LOP3.LUT R3, R0, 0x1f, R3, 0xf8, !PT ;  /* 0x0000001f00037812 */ /* 0x000fca00078ef803 */
[----:B0-----:R-:W-:Y:S01]  /*0850*/  IMAD.WIDE R2, R3, 0x4, R6 ;  /* 0x0000000403027825 */ /* 0x001fe200078e0206 */
[----:B------:R-:W-:Y:S06]  /*0860*/  BAR.SYNC.DEFER_BLOCKING 0x0 ;  /* 0x0000000000007b1d */ /* 0x000fec0000010000 */
[----:B--2---:R-:W-:Y:S05]  /*0870*/  @P0 EXIT ;  /* 0x000000000000094d */ /* 0x004fea0003800000 */
[----:B-1----:R-:W-:-:S05]  /*0880*/  FMUL R5, R14, 0.0625 ;  /* 0x3d8000000e057820 */ /* 0x002fca0000400000 */
[----:B------:R-:W-:Y:S01]  /*0890*/  STG.E desc[UR6][R2.64], R5 ;  /* 0x0000000502007986 */ /* 0x000fe2000c101906 */
[----:B------:R-:W-:Y:S05]  /*08a0*/  EXIT ;  /* 0x000000000000794d */ /* 0x000fea0003800000 */
.L_x_0:
[----:B------:R-:W-:-:S00]  /*08b0*/  BRA `(.L_x_0) ;  /* 0xfffffffc00fc7947 */ /* 0x000fc0000383ffff */
[----:B------:R-:W-:-:S00]  /*08c0*/  NOP ;  /* 0x0000000000007918 */ /* 0x000fc00000000000 */
        /* <DEDUP_REMOVED lines=11> */
.L_x_1:


//--------------------- .nv.global.init           --------------------------
	.section	.nv.global.init,"aw",@progbits
.nv.global.init:
	.type		_$_str,@object
	.size		_$_str,(_$_str_$_2 - _$_str)
_$_str:
        /*0000*/ 	.byte	0x5f, 0x5f, 0x43, 0x55, 0x44, 0x41, 0x5f, 0x46, 0x54, 0x5a, 0x00
	.type		_$_str_$_2,@object
	.size		_$_str_$_2,(.L_1 - _$_str_$_2)
_$_str_$_2:
        /*000b*/ 	.byte	0x5f, 0x5f, 0x43, 0x55, 0x44, 0x41, 0x5f, 0x50, 0x52, 0x45, 0x43, 0x5f, 0x53, 0x51, 0x52, 0x54
        /*001b*/ 	.byte	0x00
.L_1:


//--------------------- .nv.shared.triton_per_fused__native_batch_norm_legit_no_training_add_mean_relu_21 --------------------------
	.section	.nv.shared.triton_per_fused__native_batch_norm_legit_no_training_add_mean_relu_21,"aw",@nobits
	.sectionflags	@""
	.align	16
	.zero		1024


//--------------------- .nv.constant0.triton_per_fused__native_batch_norm_legit_no_training_add_mean_relu_21 --------------------------
	.section	.nv.constant0.triton_per_fused__native_batch_norm_legit_no_training_add_mean_relu_21,"a",@progbits
	.sectionflags	@""
	.align	4
.nv.constant0.triton_per_fused__native_batch_norm_legit_no_training_add_mean_relu_21:
	.zero		632
